//
// Generated by NVIDIA NVVM Compiler
//
// Compiler Build ID: CL-36424714
// Cuda compilation tools, release 13.0, V13.0.88
// Based on NVVM 20.0.0
//

.version 9.0
.target sm_100
.address_size 64

	// .globl	_Z7sum_redPiS_
// _ZZ7sum_redPiS_E11partial_sum has been demoted

.visible .entry _Z7sum_redPiS_(
	.param .u64 .ptr .align 1 _Z7sum_redPiS__param_0,
	.param .u64 .ptr .align 1 _Z7sum_redPiS__param_1
)
{
	.reg .pred 	%p<5>;
	.reg .b32 	%r<23>;
	.reg .b64 	%rd<9>;
	// demoted variable
	.shared .align 4 .b8 _ZZ7sum_redPiS_E11partial_sum[128];
	ld.param.u64 	%rd2, [_Z7sum_redPiS__param_0];
	ld.param.u64 	%rd1, [_Z7sum_redPiS__param_1];
	cvta.to.global.u64 	%rd3, %rd2;
	mov.u32 	%r1, %tid.x;
	mov.u32 	%r2, %ntid.x;
	mov.u32 	%r3, %ctaid.x;
	mad.lo.s32 	%r7, %r2, %r3, %r1;
	mul.wide.s32 	%rd4, %r7, 4;
	add.s64 	%rd5, %rd3, %rd4;
	ld.global.u32 	%r8, [%rd5];
	shl.b32 	%r9, %r1, 2;
	mov.u32 	%r10, _ZZ7sum_redPiS_E11partial_sum;
	add.s32 	%r4, %r10, %r9;
	ld.shared.u32 	%r11, [%r4];
	add.s32 	%r12, %r11, %r8;
	st.shared.u32 	[%r4], %r12;
	bar.sync 	0;
	setp.lt.u32 	%p1, %r2, 2;
	@%p1 bra 	$L__BB0_5;
	mov.b32 	%r22, 1;
$L__BB0_2:
	shl.b32 	%r6, %r22, 1;
	add.s32 	%r14, %r6, -1;
	and.b32  	%r15, %r14, %r1;
	setp.ne.s32 	%p2, %r15, 0;
	@%p2 bra 	$L__BB0_4;
	shl.b32 	%r16, %r22, 2;
	add.s32 	%r17, %r4, %r16;
	ld.shared.u32 	%r18, [%r17];
	ld.shared.u32 	%r19, [%r4];
	add.s32 	%r20, %r19, %r18;
	st.shared.u32 	[%r4], %r20;
$L__BB0_4:
	bar.sync 	0;
	setp.lt.u32 	%p3, %r6, %r2;
	mov.u32 	%r22, %r6;
	@%p3 bra 	$L__BB0_2;
$L__BB0_5:
	setp.ne.s32 	%p4, %r1, 0;
	@%p4 bra 	$L__BB0_7;
	ld.shared.u32 	%r21, [_ZZ7sum_redPiS_E11partial_sum];
	cvta.to.global.u64 	%rd6, %rd1;
	mul.wide.u32 	%rd7, %r3, 4;
	add.s64 	%rd8, %rd6, %rd7;
	st.global.u32 	[%rd8], %r21;
$L__BB0_7:
	ret;

}


// ===== COMPILED SASS (sm_100) =====

	.target	sm_100

	.elftype	@"ET_EXEC"


//--------------------- .note.nv.tkinfo           --------------------------
	.section	.note.nv.tkinfo,"",@"SHT_NOTE"
	.sectionflags	@"SHF_NOTE_NV_TKINFO"
	.tkinfo
        /*0018*/ 	.word	0x00000002
        /*0030*/ 	.string	""
        /*0030*/ 	.string	"ptxas"
        /*0030*/ 	.string	"Cuda compilation tools, release 13.0, V13.0.88"
        /*0030*/ 	.string	"Build cuda_13.0.r13.0/compiler.36424714_0"
        /*0030*/ 	.string	"-arch sm_100 -m 64 "



//--------------------- .note.nv.cuinfo           --------------------------
	.section	.note.nv.cuinfo,"",@"SHT_NOTE"
	.sectionflags	@"SHF_NOTE_NV_CUINFO"
        /*0018*/ 	.short	0x0002
        /*001a*/ 	.short	0x0064
        /*001c*/ 	.short	0x0082
	.zero		2


//--------------------- .nv.info                  --------------------------
	.section	.nv.info,"",@"SHT_CUDA_INFO"
	.align	4


	//----- nvinfo : EIATTR_REGCOUNT
	.align		4
        /*0000*/ 	.byte	0x04, 0x2f
        /*0002*/ 	.short	(.L_1 - .L_0)
	.align		4
.L_0:
        /*0004*/ 	.word	index@(_Z7sum_redPiS_)
        /*0008*/ 	.word	0x0000000a


	//----- nvinfo : EIATTR_FRAME_SIZE
	.align		4
.L_1:
        /*000c*/ 	.byte	0x04, 0x11
        /*000e*/ 	.short	(.L_3 - .L_2)
	.align		4
.L_2:
        /*0010*/ 	.word	index@(_Z7sum_redPiS_)
        /*0014*/ 	.word	0x00000000


	//----- nvinfo : EIATTR_MIN_STACK_SIZE
	.align		4
.L_3:
        /*0018*/ 	.byte	0x04, 0x12
        /*001a*/ 	.short	(.L_5 - .L_4)
	.align		4
.L_4:
        /*001c*/ 	.word	index@(_Z7sum_redPiS_)
        /*0020*/ 	.word	0x00000000
.L_5:


//--------------------- .nv.compat                --------------------------
	.section	.nv.compat,"",@"SHT_CUDA_COMPAT_INFO"
	.align	4
        /*0000*/ 	.byte	0x02, 0x09, 0x00, 0x00, 0x02, 0x02, 0x01, 0x00, 0x02, 0x05, 0x05, 0x00, 0x03, 0x07, 0x01, 0x01
        /*0010*/ 	.byte	0x02, 0x03, 0x00, 0x00, 0x02, 0x06, 0x01, 0x00, 0x04, 0x0b, 0x08, 0x00, 0x09, 0x00, 0x00, 0x00
        /*0020*/ 	.byte	0x00, 0x00, 0x00, 0x00


//--------------------- .nv.info._Z7sum_redPiS_   --------------------------
	.section	.nv.info._Z7sum_redPiS_,"",@"SHT_CUDA_INFO"
	.sectionflags	@""
	.align	4


	//----- nvinfo : EIATTR_CUDA_API_VERSION
	.align		4
        /*0000*/ 	.byte	0x04, 0x37
        /*0002*/ 	.short	(.L_7 - .L_6)
.L_6:
        /*0004*/ 	.word	0x00000082


	//----- nvinfo : EIATTR_KPARAM_INFO
	.align		4
.L_7:
        /*0008*/ 	.byte	0x04, 0x17
        /*000a*/ 	.short	(.L_9 - .L_8)
.L_8:
        /*000c*/ 	.word	0x00000000
        /*0010*/ 	.short	0x0001
        /*0012*/ 	.short	0x0008
        /*0014*/ 	.byte	0x00, 0xf5, 0x21, 0x00


	//----- nvinfo : EIATTR_KPARAM_INFO
	.align		4
.L_9:
        /*0018*/ 	.byte	0x04, 0x17
        /*001a*/ 	.short	(.L_11 - .L_10)
.L_10:
        /*001c*/ 	.word	0x00000000
        /*0020*/ 	.short	0x0000
        /*0022*/ 	.short	0x0000
        /*0024*/ 	.byte	0x00, 0xf5, 0x21, 0x00


	//----- nvinfo : EIATTR_SPARSE_MMA_MASK
	.align		4
.L_11:
        /*0028*/ 	.byte	0x03, 0x50
        /*002a*/ 	.short	0x0000


	//----- nvinfo : EIATTR_MAXREG_COUNT
	.align		4
        /*002c*/ 	.byte	0x03, 0x1b
        /*002e*/ 	.short	0x00ff


	//----- nvinfo : EIATTR_NUM_BARRIERS
	.align		4
        /*0030*/ 	.byte	0x02, 0x4c
        /*0032*/ 	.byte	0x01
	.zero		1


	//----- nvinfo : EIATTR_MERCURY_ISA_VERSION
	.align		4
        /*0034*/ 	.byte	0x03, 0x5f
        /*0036*/ 	.short	0x0101


	//----- nvinfo : EIATTR_VRC_CTA_INIT_COUNT
	.align		4
        /*0038*/ 	.byte	0x02, 0x4a
	.zero		1
	.zero		1


	//----- nvinfo : EIATTR_EXIT_INSTR_OFFSETS
	.align		4
        /*003c*/ 	.byte	0x04, 0x1c
        /*003e*/ 	.short	(.L_13 - .L_12)


	//   ....[0]....
.L_12:
        /*0040*/ 	.word	0x00000210


	//   ....[1]....
        /*0044*/ 	.word	0x00000290


	//----- nvinfo : EIATTR_CBANK_PARAM_SIZE
	.align		4
.L_13:
        /*0048*/ 	.byte	0x03, 0x19
        /*004a*/ 	.short	0x0010


	//----- nvinfo : EIATTR_PARAM_CBANK
	.align		4
        /*004c*/ 	.byte	0x04, 0x0a
        /*004e*/ 	.short	(.L_15 - .L_14)
	.align		4
.L_14:
        /*0050*/ 	.word	index@(.nv.constant0._Z7sum_redPiS_)
        /*0054*/ 	.short	0x0380
        /*0056*/ 	.short	0x0010


	//----- nvinfo : EIATTR_SW_WAR
	.align		4
.L_15:
        /*0058*/ 	.byte	0x04, 0x36
        /*005a*/ 	.short	(.L_17 - .L_16)
.L_16:
        /*005c*/ 	.word	0x00000008
.L_17:


//--------------------- .nv.callgraph             --------------------------
	.section	.nv.callgraph,"",@"SHT_CUDA_CALLGRAPH"
	.align	4
	.sectionentsize	8
	.align		4
        /*0000*/ 	.word	0x00000000
	.align		4
        /*0004*/ 	.word	0xffffffff
	.align		4
        /*0008*/ 	.word	0x00000000
	.align		4
        /*000c*/ 	.word	0xfffffffe
	.align		4
        /*0010*/ 	.word	0x00000000
	.align		4
        /*0014*/ 	.word	0xfffffffd
	.align		4
        /*0018*/ 	.word	0x00000000
	.align		4
        /*001c*/ 	.word	0xfffffffc


//--------------------- .text._Z7sum_redPiS_      --------------------------
	.section	.text._Z7sum_redPiS_,"ax",@progbits
	.align	128
        .global         _Z7sum_redPiS_
        .type           _Z7sum_redPiS_,@function
        .size           _Z7sum_redPiS_,(.L_x_3 - _Z7sum_redPiS_)
        .other          _Z7sum_redPiS_,@"STO_CUDA_ENTRY STV_DEFAULT"
_Z7sum_redPiS_:
.text._Z7sum_redPiS_:
[----:B------:R-:W-:Y:S01]  /*0000*/  LDC R1, c[0x0][0x37c] ;  /* 0x0000df00ff017b82 */ /* 0x000fe20000000800 */
[----:B------:R-:W0:Y:S07]  /*0010*/  S2R R7, SR_TID.X ;  /* 0x0000000000077919 */ /* 0x000e2e0000002100 */
[----:B------:R-:W1:Y:S01]  /*0020*/  LDC.64 R2, c[0x0][0x380] ;  /* 0x0000e000ff027b82 */ /* 0x000e620000000a00 */
[----:B------:R-:W0:Y:S01]  /*0030*/  LDCU UR8, c[0x0][0x360] ;  /* 0x00006c00ff0877ac */ /* 0x000e220008000800 */
[----:B------:R-:W0:Y:S01]  /*0040*/  S2R R4, SR_CTAID.X ;  /* 0x0000000000047919 */ /* 0x000e220000002500 */
[----:B------:R-:W2:Y:S01]  /*0050*/  LDCU.64 UR6, c[0x0][0x358] ;  /* 0x00006b00ff0677ac */ /* 0x000ea20008000a00 */
[----:B0-----:R-:W-:-:S04]  /*0060*/  IMAD R5, R4, UR8, R7 ;  /* 0x0000000804057c24 */ /* 0x001fc8000f8e0207 */
[----:B-1----:R-:W-:-:S06]  /*0070*/  IMAD.WIDE R2, R5, 0x4, R2 ;  /* 0x0000000405027825 */ /* 0x002fcc00078e0202 */
[----:B--2---:R-:W2:Y:S01]  /*0080*/  LDG.E R2, desc[UR6][R2.64] ;  /* 0x0000000602027981 */ /* 0x004ea2000c1e1900 */
[----:B------:R-:W0:Y:S01]  /*0090*/  S2UR UR5, SR_CgaCtaId ;  /* 0x00000000000579c3 */ /* 0x000e220000008800 */
[----:B------:R-:W-:Y:S01]  /*00a0*/  UMOV UR4, 0x400 ;  /* 0x0000040000047882 */ /* 0x000fe20000000000 */
[----:B------:R-:W-:Y:S01]  /*00b0*/  UISETP.GE.U32.AND UP0, UPT, UR8, 0x2, UPT ;  /* 0x000000020800788c */ /* 0x000fe2000bf06070 */
[----:B------:R-:W-:Y:S01]  /*00c0*/  ISETP.NE.AND P0, PT, R7, RZ, PT ;  /* 0x000000ff0700720c */ /* 0x000fe20003f05270 */
[----:B0-----:R-:W-:-:S06]  /*00d0*/  ULEA UR4, UR5, UR4, 0x18 ;  /* 0x0000000405047291 */ /* 0x001fcc000f8ec0ff */
[----:B------:R-:W-:-:S05]  /*00e0*/  LEA R0, R7, UR4, 0x2 ;  /* 0x0000000407007c11 */ /* 0x000fca000f8e10ff */
[----:B------:R-:W2:Y:S02]  /*00f0*/  LDS R5, [R0] ;  /* 0x0000000000057984 */ /* 0x000ea40000000800 */
[----:B--2---:R-:W-:-:S05]  /*0100*/  IMAD.IADD R5, R2, 0x1, R5 ;  /* 0x0000000102057824 */ /* 0x004fca00078e0205 */
[----:B------:R0:W-:Y:S01]  /*0110*/  STS [R0], R5 ;  /* 0x0000000500007388 */ /* 0x0001e20000000800 */
[----:B------:R-:W-:Y:S06]  /*0120*/  BAR.SYNC.DEFER_BLOCKING 0x0 ;  /* 0x0000000000007b1d */ /* 0x000fec0000010000 */
[----:B------:R-:W-:Y:S05]  /*0130*/  BRA.U !UP0, `(.L_x_0) ;  /* 0x0000000108347547 */ /* 0x000fea000b800000 */
[----:B------:R-:W-:-:S07]  /*0140*/  HFMA2 R3, -RZ, RZ, 0, 5.9604644775390625e-08 ;  /* 0x00000001ff037431 */ /* 0x000fce00000001ff */
.L_x_1:
[----:B------:R-:W-:-:S05]  /*0150*/  IMAD.SHL.U32 R6, R3, 0x2, RZ ;  /* 0x0000000203067824 */ /* 0x000fca00078e00ff */
[----:B------:R-:W-:-:S04]  /*0160*/  IADD3 R2, PT, PT, R6, -0x1, RZ ;  /* 0xffffffff06027810 */ /* 0x000fc80007ffe0ff */
[----:B------:R-:W-:-:S13]  /*0170*/  LOP3.LUT P1, RZ, R2, R7, RZ, 0xc0, !PT ;  /* 0x0000000702ff7212 */ /* 0x000fda000782c0ff */
[----:B------:R-:W-:Y:S02]  /*0180*/  @!P1 IMAD R2, R3, 0x4, R0 ;  /* 0x0000000403029824 */ /* 0x000fe400078e0200 */
[----:B------:R-:W-:Y:S04]  /*0190*/  @!P1 LDS R3, [R0] ;  /* 0x0000000000039984 */ /* 0x000fe80000000800 */
[----:B------:R-:W0:Y:S02]  /*01a0*/  @!P1 LDS R2, [R2] ;  /* 0x0000000002029984 */ /* 0x000e240000000800 */
[----:B0-----:R-:W-:Y:S01]  /*01b0*/  @!P1 IADD3 R5, PT, PT, R2, R3, RZ ;  /* 0x0000000302059210 */ /* 0x001fe20007ffe0ff */
[----:B------:R-:W-:-:S04]  /*01c0*/  IMAD.MOV.U32 R3, RZ, RZ, R6 ;  /* 0x000000ffff037224 */ /* 0x000fc800078e0006 */
[----:B------:R1:W-:Y:S01]  /*01d0*/  @!P1 STS [R0], R5 ;  /* 0x0000000500009388 */ /* 0x0003e20000000800 */
[----:B------:R-:W-:Y:S01]  /*01e0*/  BAR.SYNC.DEFER_BLOCKING 0x0 ;  /* 0x0000000000007b1d */ /* 0x000fe20000010000 */
[----:B------:R-:W-:-:S13]  /*01f0*/  ISETP.GE.U32.AND P1, PT, R6, UR8, PT ;  /* 0x0000000806007c0c */ /* 0x000fda000bf26070 */
[----:B-1----:R-:W-:Y:S05]  /*0200*/  @!P1 BRA `(.L_x_1) ;  /* 0xfffffffc00d09947 */ /* 0x002fea000383ffff */
.L_x_0:
[----:B------:R-:W-:Y:S05]  /*0210*/  @P0 EXIT ;  /* 0x000000000000094d */ /* 0x000fea0003800000 */
[----:B------:R-:W1:Y:S01]  /*0220*/  S2UR UR5, SR_CgaCtaId ;  /* 0x00000000000579c3 */ /* 0x000e620000008800 */
[----:B------:R-:W-:-:S07]  /*0230*/  UMOV UR4, 0x400 ;  /* 0x0000040000047882 */ /* 0x000fce0000000000 */
[----:B------:R-:W2:Y:S01]  /*0240*/  LDC.64 R2, c[0x0][0x388] ;  /* 0x0000e200ff027b82 */ /* 0x000ea20000000a00 */
[----:B-1----:R-:W-:Y:S01]  /*0250*/  ULEA UR4, UR5, UR4, 0x18 ;  /* 0x0000000405047291 */ /* 0x002fe2000f8ec0ff */
[----:B--2---:R-:W-:-:S08]  /*0260*/  IMAD.WIDE.U32 R2, R4, 0x4, R2 ;  /* 0x0000000404027825 */ /* 0x004fd000078e0002 */
[----:B0-----:R-:W0:Y:S04]  /*0270*/  LDS R5, [UR4] ;  /* 0x00000004ff057984 */ /* 0x001e280008000800 */
[----:B0-----:R-:W-:Y:S01]  /*0280*/  STG.E desc[UR6][R2.64], R5 ;  /* 0x0000000502007986 */ /* 0x001fe2000c101906 */
[----:B------:R-:W-:Y:S05]  /*0290*/  EXIT ;  /* 0x000000000000794d */ /* 0x000fea0003800000 */
.L_x_2:
[----:B------:R-:W-:-:S00]  /*02a0*/  BRA `(.L_x_2) ;  /* 0xfffffffc00fc7947 */ /* 0x000fc0000383ffff */
[----:B------:R-:W-:-:S00]  /*02b0*/  NOP ;  /* 0x0000000000007918 */ /* 0x000fc00000000000 */
        /* <DEDUP_REMOVED lines=12> */
.L_x_3:


//--------------------- .nv.shared._Z7sum_redPiS_ --------------------------
	.section	.nv.shared._Z7sum_redPiS_,"aw",@nobits
	.sectionflags	@""
	.align	4
.nv.shared._Z7sum_redPiS_:
	.zero		1152


//--------------------- .nv.shared.reserved.0     --------------------------
	.section	.nv.shared.reserved.0,"aw",@nobits
	.weak		__nv_reservedSMEM_offset_0_alias
	.size		__nv_reservedSMEM_offset_0_alias, 0, 64
	.other		__nv_reservedSMEM_offset_0_alias,@"STO_CUDA_RESERVED_SHARED STV_DEFAULT"
__nv_reservedSMEM_offset_0_alias:
	.zero		0
	.zero		64


//--------------------- .nv.constant0._Z7sum_redPiS_ --------------------------
	.section	.nv.constant0._Z7sum_redPiS_,"a",@progbits
	.sectionflags	@""
	.align	4
.nv.constant0._Z7sum_redPiS_:
	.zero		912


//--------------------- SYMBOLS --------------------------

	.type		.nv.reservedSmem.offset0,@object
	.size		.nv.reservedSmem.offset0,0x4
	.type		.nv.reservedSmem.cap,@object
	.size		.nv.reservedSmem.cap,0x4
